//
// Generated by NVIDIA NVVM Compiler
//
// Compiler Build ID: CL-36424714
// Cuda compilation tools, release 13.0, V13.0.88
// Based on NVVM 20.0.0
//

.version 9.0
.target sm_100
.address_size 64

	// .globl	_Z8traverseP4nodePlm

.visible .entry _Z8traverseP4nodePlm(
	.param .u64 .ptr .align 1 _Z8traverseP4nodePlm_param_0,
	.param .u64 .ptr .align 1 _Z8traverseP4nodePlm_param_1,
	.param .u64 _Z8traverseP4nodePlm_param_2
)
{
	.reg .pred 	%p<10>;
	.reg .b32 	%r<5>;
	.reg .b64 	%rd<266>;

	ld.param.u64 	%rd261, [_Z8traverseP4nodePlm_param_0];
	ld.param.u64 	%rd21, [_Z8traverseP4nodePlm_param_1];
	ld.param.u64 	%rd22, [_Z8traverseP4nodePlm_param_2];
	// begin inline asm
	mov.u64 	%rd23, %clock64;
	// end inline asm
	setp.eq.s64 	%p1, %rd22, 0;
	@%p1 bra 	$L__BB0_12;
	add.s64 	%rd24, %rd22, -8;
	shr.u64 	%rd25, %rd24, 3;
	add.s64 	%rd2, %rd25, 1;
	and.b64  	%rd3, %rd2, 15;
	setp.lt.u64 	%p2, %rd24, 120;
	@%p2 bra 	$L__BB0_4;
	and.b64  	%rd259, %rd2, 4611686018427387888;
$L__BB0_3:
	.pragma "nounroll";
	ld.volatile.u64 	%rd26, [%rd261];
	ld.volatile.u64 	%rd27, [%rd26];
	ld.volatile.u64 	%rd28, [%rd27];
	ld.volatile.u64 	%rd29, [%rd28];
	ld.volatile.u64 	%rd30, [%rd29];
	ld.volatile.u64 	%rd31, [%rd30];
	ld.volatile.u64 	%rd32, [%rd31];
	ld.volatile.u64 	%rd33, [%rd32];
	ld.volatile.u64 	%rd34, [%rd33];
	ld.volatile.u64 	%rd35, [%rd34];
	ld.volatile.u64 	%rd36, [%rd35];
	ld.volatile.u64 	%rd37, [%rd36];
	ld.volatile.u64 	%rd38, [%rd37];
	ld.volatile.u64 	%rd39, [%rd38];
	ld.volatile.u64 	%rd40, [%rd39];
	ld.volatile.u64 	%rd41, [%rd40];
	ld.volatile.u64 	%rd42, [%rd41];
	ld.volatile.u64 	%rd43, [%rd42];
	ld.volatile.u64 	%rd44, [%rd43];
	ld.volatile.u64 	%rd45, [%rd44];
	ld.volatile.u64 	%rd46, [%rd45];
	ld.volatile.u64 	%rd47, [%rd46];
	ld.volatile.u64 	%rd48, [%rd47];
	ld.volatile.u64 	%rd49, [%rd48];
	ld.volatile.u64 	%rd50, [%rd49];
	ld.volatile.u64 	%rd51, [%rd50];
	ld.volatile.u64 	%rd52, [%rd51];
	ld.volatile.u64 	%rd53, [%rd52];
	ld.volatile.u64 	%rd54, [%rd53];
	ld.volatile.u64 	%rd55, [%rd54];
	ld.volatile.u64 	%rd56, [%rd55];
	ld.volatile.u64 	%rd57, [%rd56];
	ld.volatile.u64 	%rd58, [%rd57];
	ld.volatile.u64 	%rd59, [%rd58];
	ld.volatile.u64 	%rd60, [%rd59];
	ld.volatile.u64 	%rd61, [%rd60];
	ld.volatile.u64 	%rd62, [%rd61];
	ld.volatile.u64 	%rd63, [%rd62];
	ld.volatile.u64 	%rd64, [%rd63];
	ld.volatile.u64 	%rd65, [%rd64];
	ld.volatile.u64 	%rd66, [%rd65];
	ld.volatile.u64 	%rd67, [%rd66];
	ld.volatile.u64 	%rd68, [%rd67];
	ld.volatile.u64 	%rd69, [%rd68];
	ld.volatile.u64 	%rd70, [%rd69];
	ld.volatile.u64 	%rd71, [%rd70];
	ld.volatile.u64 	%rd72, [%rd71];
	ld.volatile.u64 	%rd73, [%rd72];
	ld.volatile.u64 	%rd74, [%rd73];
	ld.volatile.u64 	%rd75, [%rd74];
	ld.volatile.u64 	%rd76, [%rd75];
	ld.volatile.u64 	%rd77, [%rd76];
	ld.volatile.u64 	%rd78, [%rd77];
	ld.volatile.u64 	%rd79, [%rd78];
	ld.volatile.u64 	%rd80, [%rd79];
	ld.volatile.u64 	%rd81, [%rd80];
	ld.volatile.u64 	%rd82, [%rd81];
	ld.volatile.u64 	%rd83, [%rd82];
	ld.volatile.u64 	%rd84, [%rd83];
	ld.volatile.u64 	%rd85, [%rd84];
	ld.volatile.u64 	%rd86, [%rd85];
	ld.volatile.u64 	%rd87, [%rd86];
	ld.volatile.u64 	%rd88, [%rd87];
	ld.volatile.u64 	%rd89, [%rd88];
	ld.volatile.u64 	%rd90, [%rd89];
	ld.volatile.u64 	%rd91, [%rd90];
	ld.volatile.u64 	%rd92, [%rd91];
	ld.volatile.u64 	%rd93, [%rd92];
	ld.volatile.u64 	%rd94, [%rd93];
	ld.volatile.u64 	%rd95, [%rd94];
	ld.volatile.u64 	%rd96, [%rd95];
	ld.volatile.u64 	%rd97, [%rd96];
	ld.volatile.u64 	%rd98, [%rd97];
	ld.volatile.u64 	%rd99, [%rd98];
	ld.volatile.u64 	%rd100, [%rd99];
	ld.volatile.u64 	%rd101, [%rd100];
	ld.volatile.u64 	%rd102, [%rd101];
	ld.volatile.u64 	%rd103, [%rd102];
	ld.volatile.u64 	%rd104, [%rd103];
	ld.volatile.u64 	%rd105, [%rd104];
	ld.volatile.u64 	%rd106, [%rd105];
	ld.volatile.u64 	%rd107, [%rd106];
	ld.volatile.u64 	%rd108, [%rd107];
	ld.volatile.u64 	%rd109, [%rd108];
	ld.volatile.u64 	%rd110, [%rd109];
	ld.volatile.u64 	%rd111, [%rd110];
	ld.volatile.u64 	%rd112, [%rd111];
	ld.volatile.u64 	%rd113, [%rd112];
	ld.volatile.u64 	%rd114, [%rd113];
	ld.volatile.u64 	%rd115, [%rd114];
	ld.volatile.u64 	%rd116, [%rd115];
	ld.volatile.u64 	%rd117, [%rd116];
	ld.volatile.u64 	%rd118, [%rd117];
	ld.volatile.u64 	%rd119, [%rd118];
	ld.volatile.u64 	%rd120, [%rd119];
	ld.volatile.u64 	%rd121, [%rd120];
	ld.volatile.u64 	%rd122, [%rd121];
	ld.volatile.u64 	%rd123, [%rd122];
	ld.volatile.u64 	%rd124, [%rd123];
	ld.volatile.u64 	%rd125, [%rd124];
	ld.volatile.u64 	%rd126, [%rd125];
	ld.volatile.u64 	%rd127, [%rd126];
	ld.volatile.u64 	%rd128, [%rd127];
	ld.volatile.u64 	%rd129, [%rd128];
	ld.volatile.u64 	%rd130, [%rd129];
	ld.volatile.u64 	%rd131, [%rd130];
	ld.volatile.u64 	%rd132, [%rd131];
	ld.volatile.u64 	%rd133, [%rd132];
	ld.volatile.u64 	%rd134, [%rd133];
	ld.volatile.u64 	%rd135, [%rd134];
	ld.volatile.u64 	%rd136, [%rd135];
	ld.volatile.u64 	%rd137, [%rd136];
	ld.volatile.u64 	%rd138, [%rd137];
	ld.volatile.u64 	%rd139, [%rd138];
	ld.volatile.u64 	%rd140, [%rd139];
	ld.volatile.u64 	%rd141, [%rd140];
	ld.volatile.u64 	%rd142, [%rd141];
	ld.volatile.u64 	%rd143, [%rd142];
	ld.volatile.u64 	%rd144, [%rd143];
	ld.volatile.u64 	%rd145, [%rd144];
	ld.volatile.u64 	%rd146, [%rd145];
	ld.volatile.u64 	%rd147, [%rd146];
	ld.volatile.u64 	%rd148, [%rd147];
	ld.volatile.u64 	%rd149, [%rd148];
	ld.volatile.u64 	%rd150, [%rd149];
	ld.volatile.u64 	%rd151, [%rd150];
	ld.volatile.u64 	%rd152, [%rd151];
	ld.volatile.u64 	%rd261, [%rd152];
	add.s64 	%rd259, %rd259, -16;
	setp.ne.s64 	%p3, %rd259, 0;
	@%p3 bra 	$L__BB0_3;
$L__BB0_4:
	setp.eq.s64 	%p4, %rd3, 0;
	@%p4 bra 	$L__BB0_12;
	and.b64  	%rd10, %rd2, 7;
	setp.lt.u64 	%p5, %rd3, 8;
	@%p5 bra 	$L__BB0_7;
	ld.volatile.u64 	%rd153, [%rd261];
	ld.volatile.u64 	%rd154, [%rd153];
	ld.volatile.u64 	%rd155, [%rd154];
	ld.volatile.u64 	%rd156, [%rd155];
	ld.volatile.u64 	%rd157, [%rd156];
	ld.volatile.u64 	%rd158, [%rd157];
	ld.volatile.u64 	%rd159, [%rd158];
	ld.volatile.u64 	%rd160, [%rd159];
	ld.volatile.u64 	%rd161, [%rd160];
	ld.volatile.u64 	%rd162, [%rd161];
	ld.volatile.u64 	%rd163, [%rd162];
	ld.volatile.u64 	%rd164, [%rd163];
	ld.volatile.u64 	%rd165, [%rd164];
	ld.volatile.u64 	%rd166, [%rd165];
	ld.volatile.u64 	%rd167, [%rd166];
	ld.volatile.u64 	%rd168, [%rd167];
	ld.volatile.u64 	%rd169, [%rd168];
	ld.volatile.u64 	%rd170, [%rd169];
	ld.volatile.u64 	%rd171, [%rd170];
	ld.volatile.u64 	%rd172, [%rd171];
	ld.volatile.u64 	%rd173, [%rd172];
	ld.volatile.u64 	%rd174, [%rd173];
	ld.volatile.u64 	%rd175, [%rd174];
	ld.volatile.u64 	%rd176, [%rd175];
	ld.volatile.u64 	%rd177, [%rd176];
	ld.volatile.u64 	%rd178, [%rd177];
	ld.volatile.u64 	%rd179, [%rd178];
	ld.volatile.u64 	%rd180, [%rd179];
	ld.volatile.u64 	%rd181, [%rd180];
	ld.volatile.u64 	%rd182, [%rd181];
	ld.volatile.u64 	%rd183, [%rd182];
	ld.volatile.u64 	%rd184, [%rd183];
	ld.volatile.u64 	%rd185, [%rd184];
	ld.volatile.u64 	%rd186, [%rd185];
	ld.volatile.u64 	%rd187, [%rd186];
	ld.volatile.u64 	%rd188, [%rd187];
	ld.volatile.u64 	%rd189, [%rd188];
	ld.volatile.u64 	%rd190, [%rd189];
	ld.volatile.u64 	%rd191, [%rd190];
	ld.volatile.u64 	%rd192, [%rd191];
	ld.volatile.u64 	%rd193, [%rd192];
	ld.volatile.u64 	%rd194, [%rd193];
	ld.volatile.u64 	%rd195, [%rd194];
	ld.volatile.u64 	%rd196, [%rd195];
	ld.volatile.u64 	%rd197, [%rd196];
	ld.volatile.u64 	%rd198, [%rd197];
	ld.volatile.u64 	%rd199, [%rd198];
	ld.volatile.u64 	%rd200, [%rd199];
	ld.volatile.u64 	%rd201, [%rd200];
	ld.volatile.u64 	%rd202, [%rd201];
	ld.volatile.u64 	%rd203, [%rd202];
	ld.volatile.u64 	%rd204, [%rd203];
	ld.volatile.u64 	%rd205, [%rd204];
	ld.volatile.u64 	%rd206, [%rd205];
	ld.volatile.u64 	%rd207, [%rd206];
	ld.volatile.u64 	%rd208, [%rd207];
	ld.volatile.u64 	%rd209, [%rd208];
	ld.volatile.u64 	%rd210, [%rd209];
	ld.volatile.u64 	%rd211, [%rd210];
	ld.volatile.u64 	%rd212, [%rd211];
	ld.volatile.u64 	%rd213, [%rd212];
	ld.volatile.u64 	%rd214, [%rd213];
	ld.volatile.u64 	%rd215, [%rd214];
	ld.volatile.u64 	%rd261, [%rd215];
$L__BB0_7:
	setp.eq.s64 	%p6, %rd10, 0;
	@%p6 bra 	$L__BB0_12;
	and.b64  	%rd264, %rd2, 3;
	setp.lt.u64 	%p7, %rd10, 4;
	@%p7 bra 	$L__BB0_10;
	ld.volatile.u64 	%rd216, [%rd261];
	ld.volatile.u64 	%rd217, [%rd216];
	ld.volatile.u64 	%rd218, [%rd217];
	ld.volatile.u64 	%rd219, [%rd218];
	ld.volatile.u64 	%rd220, [%rd219];
	ld.volatile.u64 	%rd221, [%rd220];
	ld.volatile.u64 	%rd222, [%rd221];
	ld.volatile.u64 	%rd223, [%rd222];
	ld.volatile.u64 	%rd224, [%rd223];
	ld.volatile.u64 	%rd225, [%rd224];
	ld.volatile.u64 	%rd226, [%rd225];
	ld.volatile.u64 	%rd227, [%rd226];
	ld.volatile.u64 	%rd228, [%rd227];
	ld.volatile.u64 	%rd229, [%rd228];
	ld.volatile.u64 	%rd230, [%rd229];
	ld.volatile.u64 	%rd231, [%rd230];
	ld.volatile.u64 	%rd232, [%rd231];
	ld.volatile.u64 	%rd233, [%rd232];
	ld.volatile.u64 	%rd234, [%rd233];
	ld.volatile.u64 	%rd235, [%rd234];
	ld.volatile.u64 	%rd236, [%rd235];
	ld.volatile.u64 	%rd237, [%rd236];
	ld.volatile.u64 	%rd238, [%rd237];
	ld.volatile.u64 	%rd239, [%rd238];
	ld.volatile.u64 	%rd240, [%rd239];
	ld.volatile.u64 	%rd241, [%rd240];
	ld.volatile.u64 	%rd242, [%rd241];
	ld.volatile.u64 	%rd243, [%rd242];
	ld.volatile.u64 	%rd244, [%rd243];
	ld.volatile.u64 	%rd245, [%rd244];
	ld.volatile.u64 	%rd246, [%rd245];
	ld.volatile.u64 	%rd261, [%rd246];
$L__BB0_10:
	setp.eq.s64 	%p8, %rd264, 0;
	@%p8 bra 	$L__BB0_12;
$L__BB0_11:
	.pragma "nounroll";
	ld.volatile.u64 	%rd247, [%rd261];
	ld.volatile.u64 	%rd248, [%rd247];
	ld.volatile.u64 	%rd249, [%rd248];
	ld.volatile.u64 	%rd250, [%rd249];
	ld.volatile.u64 	%rd251, [%rd250];
	ld.volatile.u64 	%rd252, [%rd251];
	ld.volatile.u64 	%rd253, [%rd252];
	ld.volatile.u64 	%rd261, [%rd253];
	add.s64 	%rd264, %rd264, -1;
	setp.ne.s64 	%p9, %rd264, 0;
	@%p9 bra 	$L__BB0_11;
$L__BB0_12:
	cvta.to.global.u64 	%rd255, %rd21;
	// begin inline asm
	mov.u64 	%rd254, %clock64;
	// end inline asm
	sub.s64 	%rd256, %rd254, %rd23;
	mov.u32 	%r1, %tid.x;
	mov.u32 	%r2, %ctaid.x;
	mov.u32 	%r3, %ntid.x;
	mad.lo.s32 	%r4, %r3, %r2, %r1;
	mul.wide.s32 	%rd257, %r4, 8;
	add.s64 	%rd258, %rd255, %rd257;
	st.global.u64 	[%rd258], %rd256;
	ret;

}


// ===== COMPILED SASS (sm_100) =====

	.target	sm_100

	.elftype	@"ET_EXEC"


//--------------------- .note.nv.tkinfo           --------------------------
	.section	.note.nv.tkinfo,"",@"SHT_NOTE"
	.sectionflags	@"SHF_NOTE_NV_TKINFO"
	.tkinfo
        /*0018*/ 	.word	0x00000002
        /*0030*/ 	.string	""
        /*0030*/ 	.string	"ptxas"
        /*0030*/ 	.string	"Cuda compilation tools, release 13.0, V13.0.88"
        /*0030*/ 	.string	"Build cuda_13.0.r13.0/compiler.36424714_0"
        /*0030*/ 	.string	"-arch sm_100 -m 64 "



//--------------------- .note.nv.cuinfo           --------------------------
	.section	.note.nv.cuinfo,"",@"SHT_NOTE"
	.sectionflags	@"SHF_NOTE_NV_CUINFO"
        /*0018*/ 	.short	0x0002
        /*001a*/ 	.short	0x0064
        /*001c*/ 	.short	0x0082
	.zero		2


//--------------------- .nv.info                  --------------------------
	.section	.nv.info,"",@"SHT_CUDA_INFO"
	.align	4


	//----- nvinfo : EIATTR_REGCOUNT
	.align		4
        /*0000*/ 	.byte	0x04, 0x2f
        /*0002*/ 	.short	(.L_1 - .L_0)
	.align		4
.L_0:
        /*0004*/ 	.word	index@(_Z8traverseP4nodePlm)
        /*0008*/ 	.word	0x00000016


	//----- nvinfo : EIATTR_FRAME_SIZE
	.align		4
.L_1:
        /*000c*/ 	.byte	0x04, 0x11
        /*000e*/ 	.short	(.L_3 - .L_2)
	.align		4
.L_2:
        /*0010*/ 	.word	index@(_Z8traverseP4nodePlm)
        /*0014*/ 	.word	0x00000000


	//----- nvinfo : EIATTR_MIN_STACK_SIZE
	.align		4
.L_3:
        /*0018*/ 	.byte	0x04, 0x12
        /*001a*/ 	.short	(.L_5 - .L_4)
	.align		4
.L_4:
        /*001c*/ 	.word	index@(_Z8traverseP4nodePlm)
        /*0020*/ 	.word	0x00000000
.L_5:


//--------------------- .nv.compat                --------------------------
	.section	.nv.compat,"",@"SHT_CUDA_COMPAT_INFO"
	.align	4
        /*0000*/ 	.byte	0x02, 0x09, 0x00, 0x00, 0x02, 0x02, 0x01, 0x00, 0x02, 0x05, 0x05, 0x00, 0x03, 0x07, 0x01, 0x01
        /*0010*/ 	.byte	0x02, 0x03, 0x00, 0x00, 0x02, 0x06, 0x01, 0x00, 0x04, 0x0b, 0x08, 0x00, 0x09, 0x00, 0x00, 0x00
        /*0020*/ 	.byte	0x00, 0x00, 0x00, 0x00


//--------------------- .nv.info._Z8traverseP4nodePlm --------------------------
	.section	.nv.info._Z8traverseP4nodePlm,"",@"SHT_CUDA_INFO"
	.sectionflags	@""
	.align	4


	//----- nvinfo : EIATTR_CUDA_API_VERSION
	.align		4
        /*0000*/ 	.byte	0x04, 0x37
        /*0002*/ 	.short	(.L_7 - .L_6)
.L_6:
        /*0004*/ 	.word	0x00000082


	//----- nvinfo : EIATTR_KPARAM_INFO
	.align		4
.L_7:
        /*0008*/ 	.byte	0x04, 0x17
        /*000a*/ 	.short	(.L_9 - .L_8)
.L_8:
        /*000c*/ 	.word	0x00000000
        /*0010*/ 	.short	0x0002
        /*0012*/ 	.short	0x0010
        /*0014*/ 	.byte	0x00, 0xf0, 0x21, 0x00


	//----- nvinfo : EIATTR_KPARAM_INFO
	.align		4
.L_9:
        /*0018*/ 	.byte	0x04, 0x17
        /*001a*/ 	.short	(.L_11 - .L_10)
.L_10:
        /*001c*/ 	.word	0x00000000
        /*0020*/ 	.short	0x0001
        /*0022*/ 	.short	0x0008
        /*0024*/ 	.byte	0x00, 0xf5, 0x21, 0x00


	//----- nvinfo : EIATTR_KPARAM_INFO
	.align		4
.L_11:
        /*0028*/ 	.byte	0x04, 0x17
        /*002a*/ 	.short	(.L_13 - .L_12)
.L_12:
        /*002c*/ 	.word	0x00000000
        /*0030*/ 	.short	0x0000
        /*0032*/ 	.short	0x0000
        /*0034*/ 	.byte	0x00, 0xf5, 0x21, 0x00


	//----- nvinfo : EIATTR_SPARSE_MMA_MASK
	.align		4
.L_13:
        /*0038*/ 	.byte	0x03, 0x50
        /*003a*/ 	.short	0x0000


	//----- nvinfo : EIATTR_MAXREG_COUNT
	.align		4
        /*003c*/ 	.byte	0x03, 0x1b
        /*003e*/ 	.short	0x00ff


	//----- nvinfo : EIATTR_MERCURY_ISA_VERSION
	.align		4
        /*0040*/ 	.byte	0x03, 0x5f
        /*0042*/ 	.short	0x0101


	//----- nvinfo : EIATTR_VRC_CTA_INIT_COUNT
	.align		4
        /*0044*/ 	.byte	0x02, 0x4a
	.zero		1
	.zero		1


	//----- nvinfo : EIATTR_EXIT_INSTR_OFFSETS
	.align		4
        /*0048*/ 	.byte	0x04, 0x1c
        /*004a*/ 	.short	(.L_15 - .L_14)


	//   ....[0]....
.L_14:
        /*004c*/ 	.word	0x00001240


	//----- nvinfo : EIATTR_CBANK_PARAM_SIZE
	.align		4
.L_15:
        /*0050*/ 	.byte	0x03, 0x19
        /*0052*/ 	.short	0x0018


	//----- nvinfo : EIATTR_PARAM_CBANK
	.align		4
        /*0054*/ 	.byte	0x04, 0x0a
        /*0056*/ 	.short	(.L_17 - .L_16)
	.align		4
.L_16:
        /*0058*/ 	.word	index@(.nv.constant0._Z8traverseP4nodePlm)
        /*005c*/ 	.short	0x0380
        /*005e*/ 	.short	0x0018


	//----- nvinfo : EIATTR_SW_WAR
	.align		4
.L_17:
        /*0060*/ 	.byte	0x04, 0x36
        /*0062*/ 	.short	(.L_19 - .L_18)
.L_18:
        /*0064*/ 	.word	0x00000008
.L_19:


//--------------------- .nv.callgraph             --------------------------
	.section	.nv.callgraph,"",@"SHT_CUDA_CALLGRAPH"
	.align	4
	.sectionentsize	8
	.align		4
        /*0000*/ 	.word	0x00000000
	.align		4
        /*0004*/ 	.word	0xffffffff
	.align		4
        /*0008*/ 	.word	0x00000000
	.align		4
        /*000c*/ 	.word	0xfffffffe
	.align		4
        /*0010*/ 	.word	0x00000000
	.align		4
        /*0014*/ 	.word	0xfffffffd
	.align		4
        /*0018*/ 	.word	0x00000000
	.align		4
        /*001c*/ 	.word	0xfffffffc


//--------------------- .text._Z8traverseP4nodePlm --------------------------
	.section	.text._Z8traverseP4nodePlm,"ax",@progbits
	.align	128
        .global         _Z8traverseP4nodePlm
        .type           _Z8traverseP4nodePlm,@function
        .size           _Z8traverseP4nodePlm,(.L_x_7 - _Z8traverseP4nodePlm)
        .other          _Z8traverseP4nodePlm,@"STO_CUDA_ENTRY STV_DEFAULT"
_Z8traverseP4nodePlm:
.text._Z8traverseP4nodePlm:
[----:B------:R-:W-:Y:S01]  /*0000*/  LDC R1, c[0x0][0x37c] ;  /* 0x0000df00ff017b82 */ /* 0x000fe20000000800 */
[----:B------:R-:W0:Y:S01]  /*0010*/  LDCU.64 UR8, c[0x0][0x358] ;  /* 0x00006b00ff0877ac */ /* 0x000e220008000a00 */
[----:B------:R-:W-:Y:S01]  /*0020*/  NOP ;  /* 0x0000000000007918 */ /* 0x000fe20000000000 */
[----:B------:R-:W-:Y:S01]  /*0030*/  CS2R R2, SR_CLOCKLO ;  /* 0x0000000000027805 */ /* 0x000fe20000015000 */
[----:B------:R-:W1:Y:S02]  /*0040*/  LDCU.64 UR4, c[0x0][0x390] ;  /* 0x00007200ff0477ac */ /* 0x000e640008000a00 */
[----:B-1----:R-:W-:-:S04]  /*0050*/  UISETP.NE.U32.AND UP0, UPT, UR4, URZ, UPT ;  /* 0x000000ff0400728c */ /* 0x002fc8000bf05070 */
[----:B------:R-:W-:-:S09]  /*0060*/  UISETP.NE.AND.EX UP0, UPT, UR5, URZ, UPT, UP0 ;  /* 0x000000ff0500728c */ /* 0x000fd2000bf05300 */
[----:B0-----:R-:W-:Y:S05]  /*0070*/  BRA.U !UP0, `(.L_x_0) ;  /* 0x0000001108487547 */ /* 0x001fea000b800000 */
[----:B------:R-:W-:Y:S01]  /*0080*/  UIADD3 UR4, UP0, UPT, UR4, -0x8, URZ ;  /* 0xfffffff804047890 */ /* 0x000fe2000ff1e0ff */
[----:B------:R-:W0:Y:S03]  /*0090*/  LDCU.64 UR10, c[0x0][0x380] ;  /* 0x00007000ff0a77ac */ /* 0x000e260008000a00 */
[----:B------:R-:W-:Y:S02]  /*00a0*/  UIADD3.X UR6, UPT, UPT, UR5, -0x1, URZ, UP0, !UPT ;  /* 0xffffffff05067890 */ /* 0x000fe400087fe4ff */
[----:B------:R-:W-:Y:S02]  /*00b0*/  UISETP.GE.U32.AND UP1, UPT, UR4, 0x78, UPT ;  /* 0x000000780400788c */ /* 0x000fe4000bf26070 */
[----:B------:R-:W-:Y:S02]  /*00c0*/  USHF.R.U64 UR5, UR4, 0x3, UR6 ;  /* 0x0000000304057899 */ /* 0x000fe40008001206 */
[----:B------:R-:W-:-:S02]  /*00d0*/  UISETP.GE.U32.AND.EX UP1, UPT, UR6, URZ, UPT, UP1 ;  /* 0x000000ff0600728c */ /* 0x000fc4000bf26110 */
[----:B------:R-:W-:-:S04]  /*00e0*/  UIADD3 UR5, UP2, UPT, UR5, 0x1, URZ ;  /* 0x0000000105057890 */ /* 0x000fc8000ff5e0ff */
[----:B------:R-:W-:Y:S01]  /*00f0*/  ULOP3.LUT UR7, UR5, 0xf, URZ, 0xc0, !UPT ;  /* 0x0000000f05077892 */ /* 0x000fe2000f8ec0ff */
[----:B0-----:R-:W-:Y:S01]  /*0100*/  IMAD.U32 R4, RZ, RZ, UR10 ;  /* 0x0000000aff047e24 */ /* 0x001fe2000f8e00ff */
[----:B------:R-:W-:Y:S02]  /*0110*/  MOV R5, UR11 ;  /* 0x0000000b00057c02 */ /* 0x000fe40008000f00 */
[----:B------:R-:W-:Y:S02]  /*0120*/  UISETP.NE.U32.AND UP0, UPT, UR7, URZ, UPT ;  /* 0x000000ff0700728c */ /* 0x000fe4000bf05070 */
[----:B------:R-:W-:Y:S02]  /*0130*/  ULEA.HI.X UR4, UR6, URZ, URZ, 0x1d, UP2 ;  /* 0x000000ff06047291 */ /* 0x000fe400090fecff */
[----:B------:R-:W-:Y:S01]  /*0140*/  UISETP.NE.AND.EX UP0, UPT, URZ, URZ, UPT, UP0 ;  /* 0x000000ffff00728c */ /* 0x000fe2000bf05300 */
[----:B------:R-:W-:Y:S10]  /*0150*/  BRA.U !UP1, `(.L_x_1) ;  /* 0x00000009091c7547 */ /* 0x000ff4000b800000 */
[----:B------:R-:W-:Y:S02]  /*0160*/  ULOP3.LUT UR6, UR5, 0xfffffff0, URZ, 0xc0, !UPT ;  /* 0xfffffff005067892 */ /* 0x000fe4000f8ec0ff */
[----:B------:R-:W-:-:S12]  /*0170*/  ULOP3.LUT UR4, UR4, 0x3fffffff, URZ, 0xc0, !UPT ;  /* 0x3fffffff04047892 */ /* 0x000fd8000f8ec0ff */
.L_x_2:
[----:B-----5:R-:W2:Y:S04]  /*0180*/  LD.E.64.STRONG.SYS R4, desc[UR8][R4.64] ;  /* 0x0000000804047980 */ /* 0x020ea8000c115b00 */
[----:B--2---:R-:W2:Y:S04]  /*0190*/  LD.E.64.STRONG.SYS R6, desc[UR8][R4.64] ;  /* 0x0000000804067980 */ /* 0x004ea8000c115b00 */
        /* <DEDUP_REMOVED lines=123> */
[----:B0-2---:R-:W2:Y:S04]  /*0950*/  LD.E.64.STRONG.SYS R18, desc[UR8][R16.64] ;  /* 0x0000000810127980 */ /* 0x005ea8000c115b00 */
[----:B--2---:R-:W2:Y:S01]  /*0960*/  LD.E.64.STRONG.SYS R18, desc[UR8][R18.64] ;  /* 0x0000000812127980 */ /* 0x004ea2000c115b00 */
[----:B------:R-:W-:-:S04]  /*0970*/  UIADD3 UR6, UP1, UPT, UR6, -0x10, URZ ;  /* 0xfffffff006067890 */ /* 0x000fc8000ff3e0ff */
[----:B------:R-:W-:Y:S02]  /*0980*/  UIADD3.X UR4, UPT, UPT, UR4, -0x1, URZ, UP1, !UPT ;  /* 0xffffffff04047890 */ /* 0x000fe40008ffe4ff */
[----:B------:R-:W-:-:S04]  /*0990*/  UISETP.NE.U32.AND UP1, UPT, UR6, URZ, UPT ;  /* 0x000000ff0600728c */ /* 0x000fc8000bf25070 */
[----:B------:R-:W-:Y:S01]  /*09a0*/  UISETP.NE.AND.EX UP1, UPT, UR4, URZ, UPT, UP1 ;  /* 0x000000ff0400728c */ /* 0x000fe2000bf25310 */
[----:B--2---:R0:W5:Y:S08]  /*09b0*/  LD.E.64.STRONG.SYS R4, desc[UR8][R18.64] ;  /* 0x0000000812047980 */ /* 0x004170000c115b00 */
[----:B------:R-:W-:Y:S05]  /*09c0*/  BRA.U UP1, `(.L_x_2) ;  /* 0xfffffff501ec7547 */ /* 0x000fea000b83ffff */
.L_x_1:
[----:B------:R-:W-:Y:S05]  /*09d0*/  BRA.U !UP0, `(.L_x_0) ;  /* 0x0000000508f07547 */ /* 0x000fea000b800000 */
[----:B------:R-:W-:Y:S02]  /*09e0*/  UISETP.GE.U32.AND UP0, UPT, UR7, 0x8, UPT ;  /* 0x000000080700788c */ /* 0x000fe4000bf06070 */
[----:B------:R-:W-:Y:S02]  /*09f0*/  ULOP3.LUT UR4, UR5, 0x7, URZ, 0xc0, !UPT ;  /* 0x0000000705047892 */ /* 0x000fe4000f8ec0ff */
[----:B------:R-:W-:Y:S02]  /*0a00*/  UISETP.GE.U32.AND.EX UP0, UPT, URZ, URZ, UPT, UP0 ;  /* 0x000000ffff00728c */ /* 0x000fe4000bf06100 */
[----:B------:R-:W-:-:S04]  /*0a10*/  UISETP.NE.U32.AND UP1, UPT, UR4, URZ, UPT ;  /* 0x000000ff0400728c */ /* 0x000fc8000bf25070 */
[----:B------:R-:W-:-:S03]  /*0a20*/  UISETP.NE.AND.EX UP1, UPT, URZ, URZ, UPT, UP1 ;  /* 0x000000ffff00728c */ /* 0x000fc6000bf25310 */
[----:B------:R-:W-:Y:S08]  /*0a30*/  BRA.U !UP0, `(.L_x_3) ;  /* 0x0000000508007547 */ /* 0x000ff0000b800000 */
        /* <DEDUP_REMOVED lines=54> */
[----:B--2---:R-:W0:Y:S04]  /*0da0*/  LD.E.64.STRONG.SYS R16, desc[UR8][R16.64] ;  /* 0x0000000810107980 */ /* 0x004e28000c115b00 */
[----:B0-----:R-:W2:Y:S04]  /*0db0*/  LD.E.64.STRONG.SYS R18, desc[UR8][R16.64] ;  /* 0x0000000810127980 */ /* 0x001ea8000c115b00 */
[----:B--2---:R-:W2:Y:S04]  /*0dc0*/  LD.E.64.STRONG.SYS R18, desc[UR8][R18.64] ;  /* 0x0000000812127980 */ /* 0x004ea8000c115b00 */
[----:B--2---:R-:W2:Y:S04]  /*0dd0*/  LD.E.64.STRONG.SYS R6, desc[UR8][R18.64] ;  /* 0x0000000812067980 */ /* 0x004ea8000c115b00 */
[----:B--2---:R-:W2:Y:S04]  /*0de0*/  LD.E.64.STRONG.SYS R6, desc[UR8][R6.64] ;  /* 0x0000000806067980 */ /* 0x004ea8000c115b00 */
[----:B--2---:R-:W2:Y:S04]  /*0df0*/  LD.E.64.STRONG.SYS R8, desc[UR8][R6.64] ;  /* 0x0000000806087980 */ /* 0x004ea8000c115b00 */
[----:B--2---:R-:W2:Y:S04]  /*0e00*/  LD.E.64.STRONG.SYS R8, desc[UR8][R8.64] ;  /* 0x0000000808087980 */ /* 0x004ea8000c115b00 */
[----:B--2---:R-:W2:Y:S04]  /*0e10*/  LD.E.64.STRONG.SYS R10, desc[UR8][R8.64] ;  /* 0x00000008080a7980 */ /* 0x004ea8000c115b00 */
[----:B--2---:R-:W2:Y:S04]  /*0e20*/  LD.E.64.STRONG.SYS R10, desc[UR8][R10.64] ;  /* 0x000000080a0a7980 */ /* 0x004ea8000c115b00 */
[----:B--2---:R1:W5:Y:S02]  /*0e30*/  LD.E.64.STRONG.SYS R4, desc[UR8][R10.64] ;  /* 0x000000080a047980 */ /* 0x004364000c115b00 */
.L_x_3:
[----:B------:R-:W-:Y:S05]  /*0e40*/  BRA.U !UP1, `(.L_x_0) ;  /* 0x0000000109d47547 */ /* 0x000fea000b800000 */
[----:B------:R-:W-:Y:S02]  /*0e50*/  UISETP.GE.U32.AND UP0, UPT, UR4, 0x4, UPT ;  /* 0x000000040400788c */ /* 0x000fe4000bf06070 */
[----:B------:R-:W-:Y:S02]  /*0e60*/  ULOP3.LUT UR5, UR5, 0x3, URZ, 0xc0, !UPT ;  /* 0x0000000305057892 */ /* 0x000fe4000f8ec0ff */
[----:B------:R-:W-:Y:S02]  /*0e70*/  UISETP.GE.U32.AND.EX UP0, UPT, URZ, URZ, UPT, UP0 ;  /* 0x000000ffff00728c */ /* 0x000fe4000bf06100 */
[----:B------:R-:W-:Y:S01]  /*0e80*/  UISETP.NE.U32.AND UP1, UPT, UR5, URZ, UPT ;  /* 0x000000ff0500728c */ /* 0x000fe2000bf25070 */
[----:B------:R-:W-:-:S03]  /*0e90*/  UMOV UR4, URZ ;  /* 0x000000ff00047c82 */ /* 0x000fc60008000000 */
[----:B------:R-:W-:-:S03]  /*0ea0*/  UISETP.NE.AND.EX UP1, UPT, UR4, URZ, UPT, UP1 ;  /* 0x000000ff0400728c */ /* 0x000fc6000bf25310 */
[----:B------:R-:W-:Y:S08]  /*0eb0*/  BRA.U !UP0, `(.L_x_4) ;  /* 0x0000000108807547 */ /* 0x000ff0000b800000 */
[----:B-----5:R-:W2:Y:S04]  /*0ec0*/  LD.E.64.STRONG.SYS R4, desc[UR8][R4.64] ;  /* 0x0000000804047980 */ /* 0x020ea8000c115b00 */
[----:B--2---:R-:W2:Y:S04]  /*0ed0*/  LD.E.64.STRONG.SYS R6, desc[UR8][R4.64] ;  /* 0x0000000804067980 */ /* 0x004ea8000c115b00 */
[----:B--2---:R-:W2:Y:S04]  /*0ee0*/  LD.E.64.STRONG.SYS R6, desc[UR8][R6.64] ;  /* 0x0000000806067980 */ /* 0x004ea8000c115b00 */
[----:B--2---:R-:W2:Y:S04]  /*0ef0*/  LD.E.64.STRONG.SYS R8, desc[UR8][R6.64] ;  /* 0x0000000806087980 */ /* 0x004ea8000c115b00 */
[----:B--2---:R-:W1:Y:S04]  /*0f00*/  LD.E.64.STRONG.SYS R8, desc[UR8][R8.64] ;  /* 0x0000000808087980 */ /* 0x004e68000c115b00 */
[----:B-1----:R-:W2:Y:S04]  /*0f10*/  LD.E.64.STRONG.SYS R10, desc[UR8][R8.64] ;  /* 0x00000008080a7980 */ /* 0x002ea8000c115b00 */
        /* <DEDUP_REMOVED lines=25> */
[----:B--2---:R2:W5:Y:S02]  /*10b0*/  LD.E.64.STRONG.SYS R4, desc[UR8][R6.64] ;  /* 0x0000000806047980 */ /* 0x004564000c115b00 */
.L_x_4:
[----:B------:R-:W-:Y:S05]  /*10c0*/  BRA.U !UP1, `(.L_x_0) ;  /* 0x0000000109347547 */ /* 0x000fea000b800000 */
.L_x_5:
[----:B--2--5:R-:W2:Y:S04]  /*10d0*/  LD.E.64.STRONG.SYS R6, desc[UR8][R4.64] ;  /* 0x0000000804067980 */ /* 0x024ea8000c115b00 */
[----:B--2---:R-:W2:Y:S04]  /*10e0*/  LD.E.64.STRONG.SYS R6, desc[UR8][R6.64] ;  /* 0x0000000806067980 */ /* 0x004ea8000c115b00 */
[----:B--2---:R-:W2:Y:S04]  /*10f0*/  LD.E.64.STRONG.SYS R8, desc[UR8][R6.64] ;  /* 0x0000000806087980 */ /* 0x004ea8000c115b00 */
[----:B--2---:R-:W1:Y:S04]  /*1100*/  LD.E.64.STRONG.SYS R8, desc[UR8][R8.64] ;  /* 0x0000000808087980 */ /* 0x004e68000c115b00 */
[----:B-1----:R-:W2:Y:S04]  /*1110*/  LD.E.64.STRONG.SYS R10, desc[UR8][R8.64] ;  /* 0x00000008080a7980 */ /* 0x002ea8000c115b00 */
[----:B--2---:R-:W2:Y:S04]  /*1120*/  LD.E.64.STRONG.SYS R10, desc[UR8][R10.64] ;  /* 0x000000080a0a7980 */ /* 0x004ea8000c115b00 */
[----:B--23--:R-:W2:Y:S01]  /*1130*/  LD.E.64.STRONG.SYS R12, desc[UR8][R10.64] ;  /* 0x000000080a0c7980 */ /* 0x00cea2000c115b00 */
[----:B------:R-:W-:-:S04]  /*1140*/  UIADD3 UR5, UP0, UPT, UR5, -0x1, URZ ;  /* 0xffffffff05057890 */ /* 0x000fc8000ff1e0ff */
[----:B------:R-:W-:Y:S02]  /*1150*/  UIADD3.X UR4, UPT, UPT, UR4, -0x1, URZ, UP0, !UPT ;  /* 0xffffffff04047890 */ /* 0x000fe400087fe4ff */
[----:B------:R-:W-:-:S04]  /*1160*/  UISETP.NE.U32.AND UP0, UPT, UR5, URZ, UPT ;  /* 0x000000ff0500728c */ /* 0x000fc8000bf05070 */
[----:B------:R-:W-:Y:S01]  /*1170*/  UISETP.NE.AND.EX UP0, UPT, UR4, URZ, UPT, UP0 ;  /* 0x000000ff0400728c */ /* 0x000fe2000bf05300 */
[----:B--2---:R3:W5:Y:S08]  /*1180*/  LD.E.64.STRONG.SYS R4, desc[UR8][R12.64] ;  /* 0x000000080c047980 */ /* 0x004770000c115b00 */
[----:B------:R-:W-:Y:S05]  /*1190*/  BRA.U UP0, `(.L_x_5) ;  /* 0xfffffffd00cc7547 */ /* 0x000fea000b83ffff */
.L_x_0:
[----:B-----5:R-:W-:Y:S01]  /*11a0*/  CS2R R4, SR_CLOCKLO ;  /* 0x0000000000047805 */ /* 0x020fe20000015000 */
[----:B------:R-:W4:Y:S01]  /*11b0*/  S2R R9, SR_TID.X ;  /* 0x0000000000097919 */ /* 0x000f220000002100 */
[----:B------:R-:W4:Y:S04]  /*11c0*/  S2UR UR4, SR_CTAID.X ;  /* 0x00000000000479c3 */ /* 0x000f280000002500 */
[----:B------:R-:W-:-:S05]  /*11d0*/  IADD3 R4, P0, PT, -R2, R4, RZ ;  /* 0x0000000402047210 */ /* 0x000fca0007f1e1ff */
[----:B------:R-:W-:Y:S01]  /*11e0*/  IMAD.X R5, R5, 0x1, ~R3, P0 ;  /* 0x0000000105057824 */ /* 0x000fe200000e0e03 */
[----:B------:R-:W4:Y:S08]  /*11f0*/  LDC R0, c[0x0][0x360] ;  /* 0x0000d800ff007b82 */ /* 0x000f300000000800 */
[----:B--2---:R-:W2:Y:S01]  /*1200*/  LDC.64 R6, c[0x0][0x388] ;  /* 0x0000e200ff067b82 */ /* 0x004ea20000000a00 */
[----:B----4-:R-:W-:-:S04]  /*1210*/  IMAD R9, R0, UR4, R9 ;  /* 0x0000000400097c24 */ /* 0x010fc8000f8e0209 */
[----:B--2---:R-:W-:-:S05]  /*1220*/  IMAD.WIDE R2, R9, 0x8, R6 ;  /* 0x0000000809027825 */ /* 0x004fca00078e0206 */
[----:B------:R-:W-:Y:S01]  /*1230*/  STG.E.64 desc[UR8][R2.64], R4 ;  /* 0x0000000402007986 */ /* 0x000fe2000c101b08 */
[----:B------:R-:W-:Y:S05]  /*1240*/  EXIT ;  /* 0x000000000000794d */ /* 0x000fea0003800000 */
.L_x_6:
[----:B------:R-:W-:-:S00]  /*1250*/  BRA `(.L_x_6) ;  /* 0xfffffffc00fc7947 */ /* 0x000fc0000383ffff */
[----:B------:R-:W-:-:S00]  /*1260*/  NOP ;  /* 0x0000000000007918 */ /* 0x000fc00000000000 */
        /* <DEDUP_REMOVED lines=9> */
.L_x_7:


//--------------------- .nv.shared.reserved.0     --------------------------
	.section	.nv.shared.reserved.0,"aw",@nobits
	.weak		__nv_reservedSMEM_offset_0_alias
	.size		__nv_reservedSMEM_offset_0_alias, 0, 64
	.other		__nv_reservedSMEM_offset_0_alias,@"STO_CUDA_RESERVED_SHARED STV_DEFAULT"
__nv_reservedSMEM_offset_0_alias:
	.zero		0
	.zero		64


//--------------------- .nv.constant0._Z8traverseP4nodePlm --------------------------
	.section	.nv.constant0._Z8traverseP4nodePlm,"a",@progbits
	.sectionflags	@""
	.align	4
.nv.constant0._Z8traverseP4nodePlm:
	.zero		920


//--------------------- SYMBOLS --------------------------

	.type		.nv.reservedSmem.offset0,@object
	.size		.nv.reservedSmem.offset0,0x4
